//
// Generated by NVIDIA NVVM Compiler
//
// Compiler Build ID: CL-36424714
// Cuda compilation tools, release 13.0, V13.0.88
// Based on NVVM 20.0.0
//

.version 9.0
.target sm_100
.address_size 64

	// .globl	_Z8gpu_funciPfS_S_

.visible .entry _Z8gpu_funciPfS_S_(
	.param .u32 _Z8gpu_funciPfS_S__param_0,
	.param .u64 .ptr .align 1 _Z8gpu_funciPfS_S__param_1,
	.param .u64 .ptr .align 1 _Z8gpu_funciPfS_S__param_2,
	.param .u64 .ptr .align 1 _Z8gpu_funciPfS_S__param_3
)
{
	.reg .pred 	%p<2>;
	.reg .b32 	%r<6>;
	.reg .b32 	%f<5>;
	.reg .b64 	%rd<10>;

	ld.param.u32 	%r2, [_Z8gpu_funciPfS_S__param_0];
	ld.param.u64 	%rd1, [_Z8gpu_funciPfS_S__param_1];
	ld.param.u64 	%rd2, [_Z8gpu_funciPfS_S__param_2];
	ld.param.u64 	%rd3, [_Z8gpu_funciPfS_S__param_3];
	mov.u32 	%r3, %ctaid.x;
	mov.u32 	%r4, %ntid.x;
	mov.u32 	%r5, %tid.x;
	mad.lo.s32 	%r1, %r3, %r4, %r5;
	setp.ge.s32 	%p1, %r1, %r2;
	@%p1 bra 	$L__BB0_2;
	cvta.to.global.u64 	%rd4, %rd1;
	cvta.to.global.u64 	%rd5, %rd2;
	cvta.to.global.u64 	%rd6, %rd3;
	mul.wide.s32 	%rd7, %r1, 4;
	add.s64 	%rd8, %rd4, %rd7;
	ld.global.f32 	%f1, [%rd8];
	add.s64 	%rd9, %rd5, %rd7;
	ld.global.f32 	%f2, [%rd9];
	mul.f32 	%f3, %f1, %f2;
	atom.global.add.f32 	%f4, [%rd6], %f3;
$L__BB0_2:
	ret;

}


// ===== COMPILED SASS (sm_100) =====

	.target	sm_100

	.elftype	@"ET_EXEC"


//--------------------- .note.nv.tkinfo           --------------------------
	.section	.note.nv.tkinfo,"",@"SHT_NOTE"
	.sectionflags	@"SHF_NOTE_NV_TKINFO"
	.tkinfo
        /*0018*/ 	.word	0x00000002
        /*0030*/ 	.string	""
        /*0030*/ 	.string	"ptxas"
        /*0030*/ 	.string	"Cuda compilation tools, release 13.0, V13.0.88"
        /*0030*/ 	.string	"Build cuda_13.0.r13.0/compiler.36424714_0"
        /*0030*/ 	.string	"-arch sm_100 -m 64 "



//--------------------- .note.nv.cuinfo           --------------------------
	.section	.note.nv.cuinfo,"",@"SHT_NOTE"
	.sectionflags	@"SHF_NOTE_NV_CUINFO"
        /*0018*/ 	.short	0x0002
        /*001a*/ 	.short	0x0064
        /*001c*/ 	.short	0x0082
	.zero		2


//--------------------- .nv.info                  --------------------------
	.section	.nv.info,"",@"SHT_CUDA_INFO"
	.align	4


	//----- nvinfo : EIATTR_REGCOUNT
	.align		4
        /*0000*/ 	.byte	0x04, 0x2f
        /*0002*/ 	.short	(.L_1 - .L_0)
	.align		4
.L_0:
        /*0004*/ 	.word	index@(_Z8gpu_funciPfS_S_)
        /*0008*/ 	.word	0x0000000c


	//----- nvinfo : EIATTR_FRAME_SIZE
	.align		4
.L_1:
        /*000c*/ 	.byte	0x04, 0x11
        /*000e*/ 	.short	(.L_3 - .L_2)
	.align		4
.L_2:
        /*0010*/ 	.word	index@(_Z8gpu_funciPfS_S_)
        /*0014*/ 	.word	0x00000000


	//----- nvinfo : EIATTR_MIN_STACK_SIZE
	.align		4
.L_3:
        /*0018*/ 	.byte	0x04, 0x12
        /*001a*/ 	.short	(.L_5 - .L_4)
	.align		4
.L_4:
        /*001c*/ 	.word	index@(_Z8gpu_funciPfS_S_)
        /*0020*/ 	.word	0x00000000
.L_5:


//--------------------- .nv.compat                --------------------------
	.section	.nv.compat,"",@"SHT_CUDA_COMPAT_INFO"
	.align	4
        /*0000*/ 	.byte	0x02, 0x09, 0x00, 0x00, 0x02, 0x02, 0x01, 0x00, 0x02, 0x05, 0x05, 0x00, 0x03, 0x07, 0x01, 0x01
        /*0010*/ 	.byte	0x02, 0x03, 0x00, 0x00, 0x02, 0x06, 0x01, 0x00, 0x04, 0x0b, 0x08, 0x00, 0x09, 0x00, 0x00, 0x00
        /*0020*/ 	.byte	0x00, 0x00, 0x00, 0x00


//--------------------- .nv.info._Z8gpu_funciPfS_S_ --------------------------
	.section	.nv.info._Z8gpu_funciPfS_S_,"",@"SHT_CUDA_INFO"
	.sectionflags	@""
	.align	4


	//----- nvinfo : EIATTR_CUDA_API_VERSION
	.align		4
        /*0000*/ 	.byte	0x04, 0x37
        /*0002*/ 	.short	(.L_7 - .L_6)
.L_6:
        /*0004*/ 	.word	0x00000082


	//----- nvinfo : EIATTR_KPARAM_INFO
	.align		4
.L_7:
        /*0008*/ 	.byte	0x04, 0x17
        /*000a*/ 	.short	(.L_9 - .L_8)
.L_8:
        /*000c*/ 	.word	0x00000000
        /*0010*/ 	.short	0x0003
        /*0012*/ 	.short	0x0018
        /*0014*/ 	.byte	0x00, 0xf5, 0x21, 0x00


	//----- nvinfo : EIATTR_KPARAM_INFO
	.align		4
.L_9:
        /*0018*/ 	.byte	0x04, 0x17
        /*001a*/ 	.short	(.L_11 - .L_10)
.L_10:
        /*001c*/ 	.word	0x00000000
        /*0020*/ 	.short	0x0002
        /*0022*/ 	.short	0x0010
        /*0024*/ 	.byte	0x00, 0xf5, 0x21, 0x00


	//----- nvinfo : EIATTR_KPARAM_INFO
	.align		4
.L_11:
        /*0028*/ 	.byte	0x04, 0x17
        /*002a*/ 	.short	(.L_13 - .L_12)
.L_12:
        /*002c*/ 	.word	0x00000000
        /*0030*/ 	.short	0x0001
        /*0032*/ 	.short	0x0008
        /*0034*/ 	.byte	0x00, 0xf5, 0x21, 0x00


	//----- nvinfo : EIATTR_KPARAM_INFO
	.align		4
.L_13:
        /*0038*/ 	.byte	0x04, 0x17
        /*003a*/ 	.short	(.L_15 - .L_14)
.L_14:
        /*003c*/ 	.word	0x00000000
        /*0040*/ 	.short	0x0000
        /*0042*/ 	.short	0x0000
        /*0044*/ 	.byte	0x00, 0xf0, 0x11, 0x00


	//----- nvinfo : EIATTR_SPARSE_MMA_MASK
	.align		4
.L_15:
        /*0048*/ 	.byte	0x03, 0x50
        /*004a*/ 	.short	0x0000


	//----- nvinfo : EIATTR_MAXREG_COUNT
	.align		4
        /*004c*/ 	.byte	0x03, 0x1b
        /*004e*/ 	.short	0x00ff


	//----- nvinfo : EIATTR_MERCURY_ISA_VERSION
	.align		4
        /*0050*/ 	.byte	0x03, 0x5f
        /*0052*/ 	.short	0x0101


	//----- nvinfo : EIATTR_VRC_CTA_INIT_COUNT
	.align		4
        /*0054*/ 	.byte	0x02, 0x4a
	.zero		1
	.zero		1


	//----- nvinfo : EIATTR_EXIT_INSTR_OFFSETS
	.align		4
        /*0058*/ 	.byte	0x04, 0x1c
        /*005a*/ 	.short	(.L_17 - .L_16)


	//   ....[0]....
.L_16:
        /*005c*/ 	.word	0x00000070


	//   ....[1]....
        /*0060*/ 	.word	0x00000120


	//----- nvinfo : EIATTR_CBANK_PARAM_SIZE
	.align		4
.L_17:
        /*0064*/ 	.byte	0x03, 0x19
        /*0066*/ 	.short	0x0020


	//----- nvinfo : EIATTR_PARAM_CBANK
	.align		4
        /*0068*/ 	.byte	0x04, 0x0a
        /*006a*/ 	.short	(.L_19 - .L_18)
	.align		4
.L_18:
        /*006c*/ 	.word	index@(.nv.constant0._Z8gpu_funciPfS_S_)
        /*0070*/ 	.short	0x0380
        /*0072*/ 	.short	0x0020


	//----- nvinfo : EIATTR_SW_WAR
	.align		4
.L_19:
        /*0074*/ 	.byte	0x04, 0x36
        /*0076*/ 	.short	(.L_21 - .L_20)
.L_20:
        /*0078*/ 	.word	0x00000008
.L_21:


//--------------------- .nv.callgraph             --------------------------
	.section	.nv.callgraph,"",@"SHT_CUDA_CALLGRAPH"
	.align	4
	.sectionentsize	8
	.align		4
        /*0000*/ 	.word	0x00000000
	.align		4
        /*0004*/ 	.word	0xffffffff
	.align		4
        /*0008*/ 	.word	0x00000000
	.align		4
        /*000c*/ 	.word	0xfffffffe
	.align		4
        /*0010*/ 	.word	0x00000000
	.align		4
        /*0014*/ 	.word	0xfffffffd
	.align		4
        /*0018*/ 	.word	0x00000000
	.align		4
        /*001c*/ 	.word	0xfffffffc


//--------------------- .text._Z8gpu_funciPfS_S_  --------------------------
	.section	.text._Z8gpu_funciPfS_S_,"ax",@progbits
	.align	128
        .global         _Z8gpu_funciPfS_S_
        .type           _Z8gpu_funciPfS_S_,@function
        .size           _Z8gpu_funciPfS_S_,(.L_x_1 - _Z8gpu_funciPfS_S_)
        .other          _Z8gpu_funciPfS_S_,@"STO_CUDA_ENTRY STV_DEFAULT"
_Z8gpu_funciPfS_S_:
.text._Z8gpu_funciPfS_S_:
[----:B------:R-:W-:Y:S01]  /*0000*/  LDC R1, c[0x0][0x37c] ;  /* 0x0000df00ff017b82 */ /* 0x000fe20000000800 */
[----:B------:R-:W0:Y:S07]  /*0010*/  S2R R0, SR_TID.X ;  /* 0x0000000000007919 */ /* 0x000e2e0000002100 */
[----:B------:R-:W0:Y:S01]  /*0020*/  S2UR UR4, SR_CTAID.X ;  /* 0x00000000000479c3 */ /* 0x000e220000002500 */
[----:B------:R-:W1:Y:S07]  /*0030*/  LDCU UR5, c[0x0][0x380] ;  /* 0x00007000ff0577ac */ /* 0x000e6e0008000800 */
[----:B------:R-:W0:Y:S02]  /*0040*/  LDC R7, c[0x0][0x360] ;  /* 0x0000d800ff077b82 */ /* 0x000e240000000800 */
[----:B0-----:R-:W-:-:S05]  /*0050*/  IMAD R7, R7, UR4, R0 ;  /* 0x0000000407077c24 */ /* 0x001fca000f8e0200 */
[----:B-1----:R-:W-:-:S13]  /*0060*/  ISETP.GE.AND P0, PT, R7, UR5, PT ;  /* 0x0000000507007c0c */ /* 0x002fda000bf06270 */
[----:B------:R-:W-:Y:S05]  /*0070*/  @P0 EXIT ;  /* 0x000000000000094d */ /* 0x000fea0003800000 */
[----:B------:R-:W0:Y:S01]  /*0080*/  LDC.64 R2, c[0x0][0x388] ;  /* 0x0000e200ff027b82 */ /* 0x000e220000000a00 */
[----:B------:R-:W1:Y:S07]  /*0090*/  LDCU.64 UR4, c[0x0][0x358] ;  /* 0x00006b00ff0477ac */ /* 0x000e6e0008000a00 */
[----:B------:R-:W2:Y:S01]  /*00a0*/  LDC.64 R4, c[0x0][0x390] ;  /* 0x0000e400ff047b82 */ /* 0x000ea20000000a00 */
[----:B0-----:R-:W-:-:S06]  /*00b0*/  IMAD.WIDE R2, R7, 0x4, R2 ;  /* 0x0000000407027825 */ /* 0x001fcc00078e0202 */
[----:B-1----:R-:W3:Y:S01]  /*00c0*/  LDG.E R2, desc[UR4][R2.64] ;  /* 0x0000000402027981 */ /* 0x002ee2000c1e1900 */
[----:B--2---:R-:W-:-:S06]  /*00d0*/  IMAD.WIDE R4, R7, 0x4, R4 ;  /* 0x0000000407047825 */ /* 0x004fcc00078e0204 */
[----:B------:R-:W3:Y:S01]  /*00e0*/  LDG.E R5, desc[UR4][R4.64] ;  /* 0x0000000404057981 */ /* 0x000ee2000c1e1900 */
[----:B------:R-:W0:Y:S01]  /*00f0*/  LDC.64 R6, c[0x0][0x398] ;  /* 0x0000e600ff067b82 */ /* 0x000e220000000a00 */
[----:B---3--:R-:W-:-:S05]  /*0100*/  FMUL R9, R2, R5 ;  /* 0x0000000502097220 */ /* 0x008fca0000400000 */
[----:B0-----:R-:W-:Y:S01]  /*0110*/  REDG.E.ADD.F32.FTZ.RN.STRONG.GPU desc[UR4][R6.64], R9 ;  /* 0x00000009060079a6 */ /* 0x001fe2000c12f304 */
[----:B------:R-:W-:Y:S05]  /*0120*/  EXIT ;  /* 0x000000000000794d */ /* 0x000fea0003800000 */
.L_x_0:
[----:B------:R-:W-:-:S00]  /*0130*/  BRA `(.L_x_0) ;  /* 0xfffffffc00fc7947 */ /* 0x000fc0000383ffff */
[----:B------:R-:W-:-:S00]  /*0140*/  NOP ;  /* 0x0000000000007918 */ /* 0x000fc00000000000 */
        /* <DEDUP_REMOVED lines=11> */
.L_x_1:


//--------------------- .nv.shared.reserved.0     --------------------------
	.section	.nv.shared.reserved.0,"aw",@nobits
	.weak		__nv_reservedSMEM_offset_0_alias
	.size		__nv_reservedSMEM_offset_0_alias, 0, 64
	.other		__nv_reservedSMEM_offset_0_alias,@"STO_CUDA_RESERVED_SHARED STV_DEFAULT"
__nv_reservedSMEM_offset_0_alias:
	.zero		0
	.zero		64


//--------------------- .nv.constant0._Z8gpu_funciPfS_S_ --------------------------
	.section	.nv.constant0._Z8gpu_funciPfS_S_,"a",@progbits
	.sectionflags	@""
	.align	4
.nv.constant0._Z8gpu_funciPfS_S_:
	.zero		928


//--------------------- SYMBOLS --------------------------

	.type		.nv.reservedSmem.offset0,@object
	.size		.nv.reservedSmem.offset0,0x4
